//
// Generated by NVIDIA NVVM Compiler
//
// Compiler Build ID: CL-36424714
// Cuda compilation tools, release 13.0, V13.0.88
// Based on NVVM 20.0.0
//

.version 9.0
.target sm_100
.address_size 64

	// .globl	_Z13encode_kernelPKcPhm
.const .align 1 .b8 encode_table[128];

.visible .entry _Z13encode_kernelPKcPhm(
	.param .u64 .ptr .align 1 _Z13encode_kernelPKcPhm_param_0,
	.param .u64 .ptr .align 1 _Z13encode_kernelPKcPhm_param_1,
	.param .u64 _Z13encode_kernelPKcPhm_param_2
)
{
	.reg .pred 	%p<11>;
	.reg .b16 	%rs<26>;
	.reg .b32 	%r<5>;
	.reg .b64 	%rd<43>;

	ld.param.u64 	%rd17, [_Z13encode_kernelPKcPhm_param_0];
	ld.param.u64 	%rd18, [_Z13encode_kernelPKcPhm_param_1];
	ld.param.u64 	%rd16, [_Z13encode_kernelPKcPhm_param_2];
	cvta.to.global.u64 	%rd1, %rd18;
	cvta.to.global.u64 	%rd2, %rd17;
	mov.u32 	%r1, %ctaid.x;
	mov.u32 	%r2, %ntid.x;
	mov.u32 	%r3, %tid.x;
	mad.lo.s32 	%r4, %r1, %r2, %r3;
	mul.wide.u32 	%rd3, %r4, 500;
	setp.ge.u64 	%p1, %rd3, %rd16;
	@%p1 bra 	$L__BB0_17;
	add.s64 	%rd19, %rd3, 500;
	min.u64 	%rd4, %rd19, %rd16;
	add.s64 	%rd20, %rd3, 1;
	max.u64 	%rd5, %rd4, %rd20;
	and.b64  	%rd39, %rd5, 3;
	setp.eq.s64 	%p2, %rd39, 0;
	mov.u64 	%rd41, %rd3;
	@%p2 bra 	$L__BB0_6;
	mov.u64 	%rd41, %rd3;
$L__BB0_3:
	.pragma "nounroll";
	add.s64 	%rd21, %rd2, %rd41;
	ld.global.s8 	%rs1, [%rd21];
	setp.lt.s16 	%p3, %rs1, 0;
	mov.b16 	%rs21, 255;
	@%p3 bra 	$L__BB0_5;
	cvt.s64.s16 	%rd22, %rs1;
	mov.u64 	%rd23, encode_table;
	add.s64 	%rd24, %rd23, %rd22;
	ld.const.u8 	%rs21, [%rd24];
$L__BB0_5:
	add.s64 	%rd25, %rd1, %rd41;
	st.global.u8 	[%rd25], %rs21;
	add.s64 	%rd41, %rd41, 1;
	add.s64 	%rd39, %rd39, -1;
	setp.ne.s64 	%p4, %rd39, 0;
	@%p4 bra 	$L__BB0_3;
$L__BB0_6:
	sub.s64 	%rd26, %rd3, %rd5;
	setp.gt.u64 	%p5, %rd26, -4;
	@%p5 bra 	$L__BB0_17;
	mov.u64 	%rd28, encode_table;
$L__BB0_8:
	add.s64 	%rd13, %rd2, %rd41;
	ld.global.s8 	%rs4, [%rd13];
	setp.lt.s16 	%p6, %rs4, 0;
	mov.b16 	%rs22, 255;
	@%p6 bra 	$L__BB0_10;
	cvt.s64.s16 	%rd27, %rs4;
	add.s64 	%rd29, %rd28, %rd27;
	ld.const.u8 	%rs22, [%rd29];
$L__BB0_10:
	add.s64 	%rd14, %rd1, %rd41;
	st.global.u8 	[%rd14], %rs22;
	ld.global.s8 	%rs7, [%rd13+1];
	setp.lt.s16 	%p7, %rs7, 0;
	mov.b16 	%rs23, 255;
	@%p7 bra 	$L__BB0_12;
	cvt.s64.s16 	%rd30, %rs7;
	add.s64 	%rd32, %rd28, %rd30;
	ld.const.u8 	%rs23, [%rd32];
$L__BB0_12:
	st.global.u8 	[%rd14+1], %rs23;
	ld.global.s8 	%rs10, [%rd13+2];
	setp.lt.s16 	%p8, %rs10, 0;
	mov.b16 	%rs24, 255;
	@%p8 bra 	$L__BB0_14;
	cvt.s64.s16 	%rd33, %rs10;
	add.s64 	%rd35, %rd28, %rd33;
	ld.const.u8 	%rs24, [%rd35];
$L__BB0_14:
	st.global.u8 	[%rd14+2], %rs24;
	ld.global.s8 	%rs13, [%rd13+3];
	setp.lt.s16 	%p9, %rs13, 0;
	mov.b16 	%rs25, 255;
	@%p9 bra 	$L__BB0_16;
	cvt.s64.s16 	%rd36, %rs13;
	add.s64 	%rd38, %rd28, %rd36;
	ld.const.u8 	%rs25, [%rd38];
$L__BB0_16:
	st.global.u8 	[%rd14+3], %rs25;
	add.s64 	%rd41, %rd41, 4;
	setp.lt.u64 	%p10, %rd41, %rd4;
	@%p10 bra 	$L__BB0_8;
$L__BB0_17:
	ret;

}


// ===== COMPILED SASS (sm_100) =====

	.target	sm_100

	.elftype	@"ET_EXEC"


//--------------------- .note.nv.tkinfo           --------------------------
	.section	.note.nv.tkinfo,"",@"SHT_NOTE"
	.sectionflags	@"SHF_NOTE_NV_TKINFO"
	.tkinfo
        /*0018*/ 	.word	0x00000002
        /*0030*/ 	.string	""
        /*0030*/ 	.string	"ptxas"
        /*0030*/ 	.string	"Cuda compilation tools, release 13.0, V13.0.88"
        /*0030*/ 	.string	"Build cuda_13.0.r13.0/compiler.36424714_0"
        /*0030*/ 	.string	"-arch sm_100 -m 64 "



//--------------------- .note.nv.cuinfo           --------------------------
	.section	.note.nv.cuinfo,"",@"SHT_NOTE"
	.sectionflags	@"SHF_NOTE_NV_CUINFO"
        /*0018*/ 	.short	0x0002
        /*001a*/ 	.short	0x0064
        /*001c*/ 	.short	0x0082
	.zero		2


//--------------------- .nv.info                  --------------------------
	.section	.nv.info,"",@"SHT_CUDA_INFO"
	.align	4


	//----- nvinfo : EIATTR_REGCOUNT
	.align		4
        /*0000*/ 	.byte	0x04, 0x2f
        /*0002*/ 	.short	(.L_2 - .L_1)
	.align		4
.L_1:
        /*0004*/ 	.word	index@(_Z13encode_kernelPKcPhm)
        /*0008*/ 	.word	0x00000012


	//----- nvinfo : EIATTR_FRAME_SIZE
	.align		4
.L_2:
        /*000c*/ 	.byte	0x04, 0x11
        /*000e*/ 	.short	(.L_4 - .L_3)
	.align		4
.L_3:
        /*0010*/ 	.word	index@(_Z13encode_kernelPKcPhm)
        /*0014*/ 	.word	0x00000000


	//----- nvinfo : EIATTR_MIN_STACK_SIZE
	.align		4
.L_4:
        /*0018*/ 	.byte	0x04, 0x12
        /*001a*/ 	.short	(.L_6 - .L_5)
	.align		4
.L_5:
        /*001c*/ 	.word	index@(_Z13encode_kernelPKcPhm)
        /*0020*/ 	.word	0x00000000
.L_6:


//--------------------- .nv.compat                --------------------------
	.section	.nv.compat,"",@"SHT_CUDA_COMPAT_INFO"
	.align	4
        /*0000*/ 	.byte	0x02, 0x09, 0x00, 0x00, 0x02, 0x02, 0x01, 0x00, 0x02, 0x05, 0x05, 0x00, 0x03, 0x07, 0x01, 0x01
        /*0010*/ 	.byte	0x02, 0x03, 0x00, 0x00, 0x02, 0x06, 0x01, 0x00, 0x04, 0x0b, 0x08, 0x00, 0x09, 0x00, 0x00, 0x00
        /*0020*/ 	.byte	0x00, 0x00, 0x00, 0x00


//--------------------- .nv.info._Z13encode_kernelPKcPhm --------------------------
	.section	.nv.info._Z13encode_kernelPKcPhm,"",@"SHT_CUDA_INFO"
	.sectionflags	@""
	.align	4


	//----- nvinfo : EIATTR_CUDA_API_VERSION
	.align		4
        /*0000*/ 	.byte	0x04, 0x37
        /*0002*/ 	.short	(.L_8 - .L_7)
.L_7:
        /*0004*/ 	.word	0x00000082


	//----- nvinfo : EIATTR_KPARAM_INFO
	.align		4
.L_8:
        /*0008*/ 	.byte	0x04, 0x17
        /*000a*/ 	.short	(.L_10 - .L_9)
.L_9:
        /*000c*/ 	.word	0x00000000
        /*0010*/ 	.short	0x0002
        /*0012*/ 	.short	0x0010
        /*0014*/ 	.byte	0x00, 0xf0, 0x21, 0x00


	//----- nvinfo : EIATTR_KPARAM_INFO
	.align		4
.L_10:
        /*0018*/ 	.byte	0x04, 0x17
        /*001a*/ 	.short	(.L_12 - .L_11)
.L_11:
        /*001c*/ 	.word	0x00000000
        /*0020*/ 	.short	0x0001
        /*0022*/ 	.short	0x0008
        /*0024*/ 	.byte	0x00, 0xf5, 0x21, 0x00


	//----- nvinfo : EIATTR_KPARAM_INFO
	.align		4
.L_12:
        /*0028*/ 	.byte	0x04, 0x17
        /*002a*/ 	.short	(.L_14 - .L_13)
.L_13:
        /*002c*/ 	.word	0x00000000
        /*0030*/ 	.short	0x0000
        /*0032*/ 	.short	0x0000
        /*0034*/ 	.byte	0x00, 0xf5, 0x21, 0x00


	//----- nvinfo : EIATTR_SPARSE_MMA_MASK
	.align		4
.L_14:
        /*0038*/ 	.byte	0x03, 0x50
        /*003a*/ 	.short	0x0000


	//----- nvinfo : EIATTR_MAXREG_COUNT
	.align		4
        /*003c*/ 	.byte	0x03, 0x1b
        /*003e*/ 	.short	0x00ff


	//----- nvinfo : EIATTR_MERCURY_ISA_VERSION
	.align		4
        /*0040*/ 	.byte	0x03, 0x5f
        /*0042*/ 	.short	0x0101


	//----- nvinfo : EIATTR_VRC_CTA_INIT_COUNT
	.align		4
        /*0044*/ 	.byte	0x02, 0x4a
	.zero		1
	.zero		1


	//----- nvinfo : EIATTR_EXIT_INSTR_OFFSETS
	.align		4
        /*0048*/ 	.byte	0x04, 0x1c
        /*004a*/ 	.short	(.L_16 - .L_15)


	//   ....[0]....
.L_15:
        /*004c*/ 	.word	0x00000090


	//   ....[1]....
        /*0050*/ 	.word	0x000003a0


	//   ....[2]....
        /*0054*/ 	.word	0x00000580


	//----- nvinfo : EIATTR_CRS_STACK_SIZE
	.align		4
.L_16:
        /*0058*/ 	.byte	0x04, 0x1e
        /*005a*/ 	.short	(.L_18 - .L_17)
.L_17:
        /*005c*/ 	.word	0x00000000


	//----- nvinfo : EIATTR_CBANK_PARAM_SIZE
	.align		4
.L_18:
        /*0060*/ 	.byte	0x03, 0x19
        /*0062*/ 	.short	0x0018


	//----- nvinfo : EIATTR_PARAM_CBANK
	.align		4
        /*0064*/ 	.byte	0x04, 0x0a
        /*0066*/ 	.short	(.L_20 - .L_19)
	.align		4
.L_19:
        /*0068*/ 	.word	index@(.nv.constant0._Z13encode_kernelPKcPhm)
        /*006c*/ 	.short	0x0380
        /*006e*/ 	.short	0x0018


	//----- nvinfo : EIATTR_SW_WAR
	.align		4
.L_20:
        /*0070*/ 	.byte	0x04, 0x36
        /*0072*/ 	.short	(.L_22 - .L_21)
.L_21:
        /*0074*/ 	.word	0x00000008
.L_22:


//--------------------- .nv.callgraph             --------------------------
	.section	.nv.callgraph,"",@"SHT_CUDA_CALLGRAPH"
	.align	4
	.sectionentsize	8
	.align		4
        /*0000*/ 	.word	0x00000000
	.align		4
        /*0004*/ 	.word	0xffffffff
	.align		4
        /*0008*/ 	.word	0x00000000
	.align		4
        /*000c*/ 	.word	0xfffffffe
	.align		4
        /*0010*/ 	.word	0x00000000
	.align		4
        /*0014*/ 	.word	0xfffffffd
	.align		4
        /*0018*/ 	.word	0x00000000
	.align		4
        /*001c*/ 	.word	0xfffffffc


//--------------------- .nv.constant3             --------------------------
	.section	.nv.constant3,"a",@progbits
.nv.constant3:
	.type		encode_table,@object
	.size		encode_table,(.L_0 - encode_table)
encode_table:
	.zero		128
.L_0:


//--------------------- .text._Z13encode_kernelPKcPhm --------------------------
	.section	.text._Z13encode_kernelPKcPhm,"ax",@progbits
	.align	128
        .global         _Z13encode_kernelPKcPhm
        .type           _Z13encode_kernelPKcPhm,@function
        .size           _Z13encode_kernelPKcPhm,(.L_x_5 - _Z13encode_kernelPKcPhm)
        .other          _Z13encode_kernelPKcPhm,@"STO_CUDA_ENTRY STV_DEFAULT"
_Z13encode_kernelPKcPhm:
.text._Z13encode_kernelPKcPhm:
[----:B------:R-:W-:Y:S01]  /*0000*/  LDC R1, c[0x0][0x37c] ;  /* 0x0000df00ff017b82 */ /* 0x000fe20000000800 */
[----:B------:R-:W0:Y:S07]  /*0010*/  S2R R3, SR_TID.X ;  /* 0x0000000000037919 */ /* 0x000e2e0000002100 */
[----:B------:R-:W0:Y:S01]  /*0020*/  S2UR UR4, SR_CTAID.X ;  /* 0x00000000000479c3 */ /* 0x000e220000002500 */
[----:B------:R-:W1:Y:S07]  /*0030*/  LDCU.64 UR6, c[0x0][0x390] ;  /* 0x00007200ff0677ac */ /* 0x000e6e0008000a00 */
[----:B------:R-:W0:Y:S02]  /*0040*/  LDC R6, c[0x0][0x360] ;  /* 0x0000d800ff067b82 */ /* 0x000e240000000800 */
[----:B0-----:R-:W-:-:S04]  /*0050*/  IMAD R6, R6, UR4, R3 ;  /* 0x0000000406067c24 */ /* 0x001fc8000f8e0203 */
[----:B------:R-:W-:-:S03]  /*0060*/  IMAD.WIDE.U32 R6, R6, 0x1f4, RZ ;  /* 0x000001f406067825 */ /* 0x000fc600078e00ff */
[----:B-1----:R-:W-:-:S04]  /*0070*/  ISETP.GE.U32.AND P0, PT, R6, UR6, PT ;  /* 0x0000000606007c0c */ /* 0x002fc8000bf06070 */
[----:B------:R-:W-:-:S13]  /*0080*/  ISETP.GE.U32.AND.EX P0, PT, R7, UR7, PT, P0 ;  /* 0x0000000707007c0c */ /* 0x000fda000bf06100 */
[----:B------:R-:W-:Y:S05]  /*0090*/  @P0 EXIT ;  /* 0x000000000000094d */ /* 0x000fea0003800000 */
[----:B------:R-:W-:Y:S01]  /*00a0*/  IADD3 R0, P1, PT, R6, 0x1f4, RZ ;  /* 0x000001f406007810 */ /* 0x000fe20007f3e0ff */
[----:B------:R-:W0:Y:S01]  /*00b0*/  LDCU.64 UR10, c[0x0][0x380] ;  /* 0x00007000ff0a77ac */ /* 0x000e220008000a00 */
[----:B------:R-:W-:Y:S02]  /*00c0*/  BSSY.RECONVERGENT B0, `(.L_x_0) ;  /* 0x000002d000007945 */ /* 0x000fe40003800200 */
[----:B------:R-:W-:Y:S01]  /*00d0*/  ISETP.LT.U32.AND P0, PT, R0, UR6, PT ;  /* 0x0000000600007c0c */ /* 0x000fe2000bf01070 */
[--C-:B------:R-:W-:Y:S01]  /*00e0*/  IMAD.X R2, RZ, RZ, R7.reuse, P1 ;  /* 0x000000ffff027224 */ /* 0x100fe200008e0607 */
[----:B------:R-:W-:Y:S01]  /*00f0*/  IADD3 R3, P1, PT, R6, 0x1, RZ ;  /* 0x0000000106037810 */ /* 0x000fe20007f3e0ff */
[----:B------:R-:W1:Y:S03]  /*0100*/  LDCU.64 UR12, c[0x0][0x388] ;  /* 0x00007100ff0c77ac */ /* 0x000e660008000a00 */
[----:B------:R-:W-:Y:S01]  /*0110*/  ISETP.LT.U32.AND.EX P0, PT, R2, UR7, PT, P0 ;  /* 0x0000000702007c0c */ /* 0x000fe2000bf01100 */
[----:B------:R-:W-:Y:S01]  /*0120*/  IMAD.X R5, RZ, RZ, R7, P1 ;  /* 0x000000ffff057224 */ /* 0x000fe200008e0607 */
[----:B------:R-:W2:Y:S02]  /*0130*/  LDCU.64 UR4, c[0x0][0x358] ;  /* 0x00006b00ff0477ac */ /* 0x000ea40008000a00 */
[----:B------:R-:W-:-:S02]  /*0140*/  SEL R0, R0, UR6, P0 ;  /* 0x0000000600007c07 */ /* 0x000fc40008000000 */
[----:B------:R-:W-:Y:S01]  /*0150*/  SEL R2, R2, UR7, P0 ;  /* 0x0000000702027c07 */ /* 0x000fe20008000000 */
[----:B------:R-:W3:Y:S01]  /*0160*/  LDCU.64 UR6, c[0x0][0x380] ;  /* 0x00007000ff0677ac */ /* 0x000ee20008000a00 */
[----:B------:R-:W-:Y:S01]  /*0170*/  ISETP.GT.U32.AND P0, PT, R0, R3, PT ;  /* 0x000000030000720c */ /* 0x000fe20003f04070 */
[----:B------:R-:W4:Y:S03]  /*0180*/  LDCU.64 UR8, c[0x0][0x388] ;  /* 0x00007100ff0877ac */ /* 0x000f260008000a00 */
[----:B------:R-:W-:-:S04]  /*0190*/  ISETP.GT.U32.AND.EX P0, PT, R2, R5, PT, P0 ;  /* 0x000000050200720c */ /* 0x000fc80003f04100 */
[----:B------:R-:W-:-:S04]  /*01a0*/  SEL R3, R0, R3, P0 ;  /* 0x0000000300037207 */ /* 0x000fc80000000000 */
[----:B------:R-:W-:Y:S02]  /*01b0*/  LOP3.LUT R10, R3, 0x3, RZ, 0xc0, !PT ;  /* 0x00000003030a7812 */ /* 0x000fe400078ec0ff */
[----:B------:R-:W-:Y:S02]  /*01c0*/  IADD3 R4, P1, PT, R6, -R3, RZ ;  /* 0x8000000306047210 */ /* 0x000fe40007f3e0ff */
[----:B------:R-:W-:Y:S02]  /*01d0*/  SEL R3, R2, R5, P0 ;  /* 0x0000000502037207 */ /* 0x000fe40000000000 */
[----:B------:R-:W-:Y:S02]  /*01e0*/  ISETP.NE.U32.AND P2, PT, R10, RZ, PT ;  /* 0x000000ff0a00720c */ /* 0x000fe40003f45070 */
[----:B------:R-:W-:Y:S01]  /*01f0*/  ISETP.GT.U32.AND P0, PT, R4, -0x4, PT ;  /* 0xfffffffc0400780c */ /* 0x000fe20003f04070 */
[----:B------:R-:W-:Y:S01]  /*0200*/  IMAD.X R3, R7, 0x1, ~R3, P1 ;  /* 0x0000000107037824 */ /* 0x000fe200008e0e03 */
[----:B------:R-:W-:Y:S01]  /*0210*/  ISETP.NE.AND.EX P1, PT, RZ, RZ, PT, P2 ;  /* 0x000000ffff00720c */ /* 0x000fe20003f25320 */
[----:B------:R-:W-:-:S03]  /*0220*/  IMAD.MOV.U32 R4, RZ, RZ, R6 ;  /* 0x000000ffff047224 */ /* 0x000fc600078e0006 */
[----:B------:R-:W-:Y:S01]  /*0230*/  ISETP.GT.U32.AND.EX P0, PT, R3, -0x1, PT, P0 ;  /* 0xffffffff0300780c */ /* 0x000fe20003f04100 */
[----:B------:R-:W-:-:S08]  /*0240*/  IMAD.MOV.U32 R3, RZ, RZ, R7 ;  /* 0x000000ffff037224 */ /* 0x000fd000078e0007 */
[----:B01234-:R-:W-:Y:S05]  /*0250*/  @!P1 BRA `(.L_x_1) ;  /* 0x00000000004c9947 */ /* 0x01ffea0003800000 */
[----:B------:R-:W-:Y:S02]  /*0260*/  IMAD.MOV.U32 R4, RZ, RZ, R6 ;  /* 0x000000ffff047224 */ /* 0x000fe400078e0006 */
[----:B------:R-:W-:Y:S02]  /*0270*/  IMAD.MOV.U32 R3, RZ, RZ, R7 ;  /* 0x000000ffff037224 */ /* 0x000fe400078e0007 */
[----:B------:R-:W-:-:S07]  /*0280*/  IMAD.MOV.U32 R11, RZ, RZ, RZ ;  /* 0x000000ffff0b7224 */ /* 0x000fce00078e00ff */
.L_x_2:
[----:B------:R-:W-:-:S04]  /*0290*/  IADD3 R6, P1, PT, R4, UR6, RZ ;  /* 0x0000000604067c10 */ /* 0x000fc8000ff3e0ff */
[----:B------:R-:W-:-:S05]  /*02a0*/  IADD3.X R7, PT, PT, R3, UR7, RZ, P1, !PT ;  /* 0x0000000703077c10 */ /* 0x000fca0008ffe4ff */
[----:B------:R-:W2:Y:S01]  /*02b0*/  LDG.E.S8 R6, desc[UR4][R6.64] ;  /* 0x0000000406067981 */ /* 0x000ea2000c1e1300 */
[----:B0-----:R-:W-:Y:S01]  /*02c0*/  IMAD.MOV.U32 R5, RZ, RZ, 0xff ;  /* 0x000000ffff057424 */ /* 0x001fe200078e00ff */
[----:B--2---:R-:W-:-:S13]  /*02d0*/  ISETP.GE.AND P1, PT, R6, RZ, PT ;  /* 0x000000ff0600720c */ /* 0x004fda0003f26270 */
[----:B------:R-:W0:Y:S01]  /*02e0*/  @P1 LDC.U8 R5, c[0x3][R6] ;  /* 0x00c0000006051b82 */ /* 0x000e220000000000 */
[C---:B------:R-:W-:Y:S02]  /*02f0*/  IADD3 R8, P1, PT, R4.reuse, UR8, RZ ;  /* 0x0000000804087c10 */ /* 0x040fe4000ff3e0ff */
[----:B------:R-:W-:Y:S02]  /*0300*/  IADD3 R4, P2, PT, R4, 0x1, RZ ;  /* 0x0000000104047810 */ /* 0x000fe40007f5e0ff */
[----:B------:R-:W-:Y:S02]  /*0310*/  IADD3.X R9, PT, PT, R3, UR9, RZ, P1, !PT ;  /* 0x0000000903097c10 */ /* 0x000fe40008ffe4ff */
[----:B------:R-:W-:Y:S01]  /*0320*/  IADD3 R10, P1, PT, R10, -0x1, RZ ;  /* 0xffffffff0a0a7810 */ /* 0x000fe20007f3e0ff */
[----:B------:R-:W-:-:S03]  /*0330*/  IMAD.X R3, RZ, RZ, R3, P2 ;  /* 0x000000ffff037224 */ /* 0x000fc600010e0603 */
[----:B------:R-:W-:Y:S02]  /*0340*/  IADD3.X R11, PT, PT, R11, -0x1, RZ, P1, !PT ;  /* 0xffffffff0b0b7810 */ /* 0x000fe40000ffe4ff */
[----:B------:R-:W-:-:S04]  /*0350*/  ISETP.NE.U32.AND P1, PT, R10, RZ, PT ;  /* 0x000000ff0a00720c */ /* 0x000fc80003f25070 */
[----:B------:R-:W-:Y:S01]  /*0360*/  ISETP.NE.AND.EX P1, PT, R11, RZ, PT, P1 ;  /* 0x000000ff0b00720c */ /* 0x000fe20003f25310 */
[----:B0-----:R0:W-:-:S12]  /*0370*/  STG.E.U8 desc[UR4][R8.64], R5 ;  /* 0x0000000508007986 */ /* 0x0011d8000c101104 */
[----:B------:R-:W-:Y:S05]  /*0380*/  @P1 BRA `(.L_x_2) ;  /* 0xfffffffc00c01947 */ /* 0x000fea000383ffff */
.L_x_1:
[----:B------:R-:W-:Y:S05]  /*0390*/  BSYNC.RECONVERGENT B0 ;  /* 0x0000000000007941 */ /* 0x000fea0003800200 */
.L_x_0:
[----:B------:R-:W-:Y:S05]  /*03a0*/  @P0 EXIT ;  /* 0x000000000000094d */ /* 0x000fea0003800000 */
.L_x_3:
[----:B0-----:R-:W-:-:S04]  /*03b0*/  IADD3 R8, P0, PT, R4, UR10, RZ ;  /* 0x0000000a04087c10 */ /* 0x001fc8000ff1e0ff */
[----:B------:R-:W-:-:S05]  /*03c0*/  IADD3.X R9, PT, PT, R3, UR11, RZ, P0, !PT ;  /* 0x0000000b03097c10 */ /* 0x000fca00087fe4ff */
[----:B------:R-:W2:Y:S01]  /*03d0*/  LDG.E.S8 R10, desc[UR4][R8.64] ;  /* 0x00000004080a7981 */ /* 0x000ea2000c1e1300 */
[----:B-1----:R-:W-:Y:S01]  /*03e0*/  IMAD.MOV.U32 R5, RZ, RZ, 0xff ;  /* 0x000000ffff057424 */ /* 0x002fe200078e00ff */
[----:B--2---:R-:W-:-:S13]  /*03f0*/  ISETP.GE.AND P0, PT, R10, RZ, PT ;  /* 0x000000ff0a00720c */ /* 0x004fda0003f06270 */
[----:B------:R-:W0:Y:S01]  /*0400*/  @P0 LDC.U8 R5, c[0x3][R10] ;  /* 0x00c000000a050b82 */ /* 0x000e220000000000 */
[----:B------:R-:W-:-:S04]  /*0410*/  IADD3 R6, P0, PT, R4, UR12, RZ ;  /* 0x0000000c04067c10 */ /* 0x000fc8000ff1e0ff */
[----:B------:R-:W-:-:S05]  /*0420*/  IADD3.X R7, PT, PT, R3, UR13, RZ, P0, !PT ;  /* 0x0000000d03077c10 */ /* 0x000fca00087fe4ff */
[----:B0-----:R0:W-:Y:S04]  /*0430*/  STG.E.U8 desc[UR4][R6.64], R5 ;  /* 0x0000000506007986 */ /* 0x0011e8000c101104 */
[----:B------:R-:W2:Y:S01]  /*0440*/  LDG.E.S8 R12, desc[UR4][R8.64+0x1] ;  /* 0x00000104080c7981 */ /* 0x000ea2000c1e1300 */
[----:B------:R-:W-:Y:S01]  /*0450*/  IMAD.MOV.U32 R11, RZ, RZ, 0xff ;  /* 0x000000ffff0b7424 */ /* 0x000fe200078e00ff */
[----:B--2---:R-:W-:-:S13]  /*0460*/  ISETP.GE.AND P0, PT, R12, RZ, PT ;  /* 0x000000ff0c00720c */ /* 0x004fda0003f06270 */
[----:B------:R-:W1:Y:S02]  /*0470*/  @P0 LDC.U8 R11, c[0x3][R12] ;  /* 0x00c000000c0b0b82 */ /* 0x000e640000000000 */
[----:B-1----:R1:W-:Y:S04]  /*0480*/  STG.E.U8 desc[UR4][R6.64+0x1], R11 ;  /* 0x0000010b06007986 */ /* 0x0023e8000c101104 */
[----:B------:R-:W2:Y:S01]  /*0490*/  LDG.E.S8 R14, desc[UR4][R8.64+0x2] ;  /* 0x00000204080e7981 */ /* 0x000ea2000c1e1300 */
[----:B------:R-:W-:Y:S01]  /*04a0*/  IMAD.MOV.U32 R13, RZ, RZ, 0xff ;  /* 0x000000ffff0d7424 */ /* 0x000fe200078e00ff */
[----:B--2---:R-:W-:-:S13]  /*04b0*/  ISETP.GE.AND P0, PT, R14, RZ, PT ;  /* 0x000000ff0e00720c */ /* 0x004fda0003f06270 */
[----:B------:R-:W2:Y:S02]  /*04c0*/  @P0 LDC.U8 R13, c[0x3][R14] ;  /* 0x00c000000e0d0b82 */ /* 0x000ea40000000000 */
[----:B--2---:R1:W-:Y:S04]  /*04d0*/  STG.E.U8 desc[UR4][R6.64+0x2], R13 ;  /* 0x0000020d06007986 */ /* 0x0043e8000c101104 */
[----:B------:R-:W2:Y:S01]  /*04e0*/  LDG.E.S8 R15, desc[UR4][R8.64+0x3] ;  /* 0x00000304080f7981 */ /* 0x000ea2000c1e1300 */
[----:B0-----:R-:W-:Y:S01]  /*04f0*/  IMAD.MOV.U32 R5, RZ, RZ, 0xff ;  /* 0x000000ffff057424 */ /* 0x001fe200078e00ff */
[----:B--2---:R-:W-:-:S13]  /*0500*/  ISETP.GE.AND P0, PT, R15, RZ, PT ;  /* 0x000000ff0f00720c */ /* 0x004fda0003f06270 */
[----:B------:R-:W0:Y:S01]  /*0510*/  @P0 LDC.U8 R5, c[0x3][R15] ;  /* 0x00c000000f050b82 */ /* 0x000e220000000000 */
[----:B------:R-:W-:-:S05]  /*0520*/  IADD3 R4, P0, PT, R4, 0x4, RZ ;  /* 0x0000000404047810 */ /* 0x000fca0007f1e0ff */
[----:B------:R-:W-:Y:S01]  /*0530*/  IMAD.X R3, RZ, RZ, R3, P0 ;  /* 0x000000ffff037224 */ /* 0x000fe200000e0603 */
[----:B------:R-:W-:-:S04]  /*0540*/  ISETP.GE.U32.AND P0, PT, R4, R0, PT ;  /* 0x000000000400720c */ /* 0x000fc80003f06070 */
[----:B------:R-:W-:Y:S01]  /*0550*/  ISETP.GE.U32.AND.EX P0, PT, R3, R2, PT, P0 ;  /* 0x000000020300720c */ /* 0x000fe20003f06100 */
[----:B0-----:R1:W-:-:S12]  /*0560*/  STG.E.U8 desc[UR4][R6.64+0x3], R5 ;  /* 0x0000030506007986 */ /* 0x0013d8000c101104 */
[----:B------:R-:W-:Y:S05]  /*0570*/  @!P0 BRA `(.L_x_3) ;  /* 0xfffffffc008c8947 */ /* 0x000fea000383ffff */
[----:B------:R-:W-:Y:S05]  /*0580*/  EXIT ;  /* 0x000000000000794d */ /* 0x000fea0003800000 */
.L_x_4:
[----:B------:R-:W-:-:S00]  /*0590*/  BRA `(.L_x_4) ;  /* 0xfffffffc00fc7947 */ /* 0x000fc0000383ffff */
[----:B------:R-:W-:-:S00]  /*05a0*/  NOP ;  /* 0x0000000000007918 */ /* 0x000fc00000000000 */
        /* <DEDUP_REMOVED lines=13> */
.L_x_5:


//--------------------- .nv.shared.reserved.0     --------------------------
	.section	.nv.shared.reserved.0,"aw",@nobits
	.weak		__nv_reservedSMEM_offset_0_alias
	.size		__nv_reservedSMEM_offset_0_alias, 0, 64
	.other		__nv_reservedSMEM_offset_0_alias,@"STO_CUDA_RESERVED_SHARED STV_DEFAULT"
__nv_reservedSMEM_offset_0_alias:
	.zero		0
	.zero		64


//--------------------- .nv.constant0._Z13encode_kernelPKcPhm --------------------------
	.section	.nv.constant0._Z13encode_kernelPKcPhm,"a",@progbits
	.sectionflags	@""
	.align	4
.nv.constant0._Z13encode_kernelPKcPhm:
	.zero		920


//--------------------- SYMBOLS --------------------------

	.type		.nv.reservedSmem.offset0,@object
	.size		.nv.reservedSmem.offset0,0x4
